//
// Generated by NVIDIA NVVM Compiler
//
// Compiler Build ID: CL-36424714
// Cuda compilation tools, release 13.0, V13.0.88
// Based on NVVM 20.0.0
//

.version 9.0
.target sm_100
.address_size 64

	// .globl	_Z9transposePiS_ii

.visible .entry _Z9transposePiS_ii(
	.param .u64 .ptr .align 1 _Z9transposePiS_ii_param_0,
	.param .u64 .ptr .align 1 _Z9transposePiS_ii_param_1,
	.param .u32 _Z9transposePiS_ii_param_2,
	.param .u32 _Z9transposePiS_ii_param_3
)
{
	.reg .pred 	%p<4>;
	.reg .b32 	%r<16>;
	.reg .b64 	%rd<9>;

	ld.param.u64 	%rd1, [_Z9transposePiS_ii_param_0];
	ld.param.u64 	%rd2, [_Z9transposePiS_ii_param_1];
	ld.param.u32 	%r5, [_Z9transposePiS_ii_param_2];
	ld.param.u32 	%r4, [_Z9transposePiS_ii_param_3];
	mov.u32 	%r6, %tid.x;
	mov.u32 	%r7, %tid.y;
	mov.u32 	%r8, %ctaid.x;
	mov.u32 	%r9, %ctaid.y;
	mov.u32 	%r10, %ntid.x;
	mov.u32 	%r11, %ntid.y;
	mad.lo.s32 	%r1, %r9, %r11, %r7;
	mad.lo.s32 	%r12, %r8, %r10, %r6;
	setp.ge.s32 	%p1, %r1, %r4;
	setp.ge.s32 	%p2, %r12, %r5;
	or.pred  	%p3, %p1, %p2;
	@%p3 bra 	$L__BB0_2;
	cvta.to.global.u64 	%rd3, %rd1;
	cvta.to.global.u64 	%rd4, %rd2;
	mad.lo.s32 	%r13, %r5, %r1, %r12;
	mad.lo.s32 	%r14, %r4, %r12, %r1;
	mul.wide.u32 	%rd5, %r13, 4;
	add.s64 	%rd6, %rd3, %rd5;
	ld.global.u32 	%r15, [%rd6];
	mul.wide.u32 	%rd7, %r14, 4;
	add.s64 	%rd8, %rd4, %rd7;
	st.global.u32 	[%rd8], %r15;
$L__BB0_2:
	ret;

}


// ===== COMPILED SASS (sm_100) =====

	.target	sm_100

	.elftype	@"ET_EXEC"


//--------------------- .note.nv.tkinfo           --------------------------
	.section	.note.nv.tkinfo,"",@"SHT_NOTE"
	.sectionflags	@"SHF_NOTE_NV_TKINFO"
	.tkinfo
        /*0018*/ 	.word	0x00000002
        /*0030*/ 	.string	""
        /*0030*/ 	.string	"ptxas"
        /*0030*/ 	.string	"Cuda compilation tools, release 13.0, V13.0.88"
        /*0030*/ 	.string	"Build cuda_13.0.r13.0/compiler.36424714_0"
        /*0030*/ 	.string	"-arch sm_100 -m 64 "



//--------------------- .note.nv.cuinfo           --------------------------
	.section	.note.nv.cuinfo,"",@"SHT_NOTE"
	.sectionflags	@"SHF_NOTE_NV_CUINFO"
        /*0018*/ 	.short	0x0002
        /*001a*/ 	.short	0x0064
        /*001c*/ 	.short	0x0082
	.zero		2


//--------------------- .nv.info                  --------------------------
	.section	.nv.info,"",@"SHT_CUDA_INFO"
	.align	4


	//----- nvinfo : EIATTR_REGCOUNT
	.align		4
        /*0000*/ 	.byte	0x04, 0x2f
        /*0002*/ 	.short	(.L_1 - .L_0)
	.align		4
.L_0:
        /*0004*/ 	.word	index@(_Z9transposePiS_ii)
        /*0008*/ 	.word	0x0000000a


	//----- nvinfo : EIATTR_FRAME_SIZE
	.align		4
.L_1:
        /*000c*/ 	.byte	0x04, 0x11
        /*000e*/ 	.short	(.L_3 - .L_2)
	.align		4
.L_2:
        /*0010*/ 	.word	index@(_Z9transposePiS_ii)
        /*0014*/ 	.word	0x00000000


	//----- nvinfo : EIATTR_MIN_STACK_SIZE
	.align		4
.L_3:
        /*0018*/ 	.byte	0x04, 0x12
        /*001a*/ 	.short	(.L_5 - .L_4)
	.align		4
.L_4:
        /*001c*/ 	.word	index@(_Z9transposePiS_ii)
        /*0020*/ 	.word	0x00000000
.L_5:


//--------------------- .nv.compat                --------------------------
	.section	.nv.compat,"",@"SHT_CUDA_COMPAT_INFO"
	.align	4
        /*0000*/ 	.byte	0x02, 0x09, 0x00, 0x00, 0x02, 0x02, 0x01, 0x00, 0x02, 0x05, 0x05, 0x00, 0x03, 0x07, 0x01, 0x01
        /*0010*/ 	.byte	0x02, 0x03, 0x00, 0x00, 0x02, 0x06, 0x01, 0x00, 0x04, 0x0b, 0x08, 0x00, 0x09, 0x00, 0x00, 0x00
        /*0020*/ 	.byte	0x00, 0x00, 0x00, 0x00


//--------------------- .nv.info._Z9transposePiS_ii --------------------------
	.section	.nv.info._Z9transposePiS_ii,"",@"SHT_CUDA_INFO"
	.sectionflags	@""
	.align	4


	//----- nvinfo : EIATTR_CUDA_API_VERSION
	.align		4
        /*0000*/ 	.byte	0x04, 0x37
        /*0002*/ 	.short	(.L_7 - .L_6)
.L_6:
        /*0004*/ 	.word	0x00000082


	//----- nvinfo : EIATTR_KPARAM_INFO
	.align		4
.L_7:
        /*0008*/ 	.byte	0x04, 0x17
        /*000a*/ 	.short	(.L_9 - .L_8)
.L_8:
        /*000c*/ 	.word	0x00000000
        /*0010*/ 	.short	0x0003
        /*0012*/ 	.short	0x0014
        /*0014*/ 	.byte	0x00, 0xf0, 0x11, 0x00


	//----- nvinfo : EIATTR_KPARAM_INFO
	.align		4
.L_9:
        /*0018*/ 	.byte	0x04, 0x17
        /*001a*/ 	.short	(.L_11 - .L_10)
.L_10:
        /*001c*/ 	.word	0x00000000
        /*0020*/ 	.short	0x0002
        /*0022*/ 	.short	0x0010
        /*0024*/ 	.byte	0x00, 0xf0, 0x11, 0x00


	//----- nvinfo : EIATTR_KPARAM_INFO
	.align		4
.L_11:
        /*0028*/ 	.byte	0x04, 0x17
        /*002a*/ 	.short	(.L_13 - .L_12)
.L_12:
        /*002c*/ 	.word	0x00000000
        /*0030*/ 	.short	0x0001
        /*0032*/ 	.short	0x0008
        /*0034*/ 	.byte	0x00, 0xf5, 0x21, 0x00


	//----- nvinfo : EIATTR_KPARAM_INFO
	.align		4
.L_13:
        /*0038*/ 	.byte	0x04, 0x17
        /*003a*/ 	.short	(.L_15 - .L_14)
.L_14:
        /*003c*/ 	.word	0x00000000
        /*0040*/ 	.short	0x0000
        /*0042*/ 	.short	0x0000
        /*0044*/ 	.byte	0x00, 0xf5, 0x21, 0x00


	//----- nvinfo : EIATTR_SPARSE_MMA_MASK
	.align		4
.L_15:
        /*0048*/ 	.byte	0x03, 0x50
        /*004a*/ 	.short	0x0000


	//----- nvinfo : EIATTR_MAXREG_COUNT
	.align		4
        /*004c*/ 	.byte	0x03, 0x1b
        /*004e*/ 	.short	0x00ff


	//----- nvinfo : EIATTR_MERCURY_ISA_VERSION
	.align		4
        /*0050*/ 	.byte	0x03, 0x5f
        /*0052*/ 	.short	0x0101


	//----- nvinfo : EIATTR_VRC_CTA_INIT_COUNT
	.align		4
        /*0054*/ 	.byte	0x02, 0x4a
	.zero		1
	.zero		1


	//----- nvinfo : EIATTR_EXIT_INSTR_OFFSETS
	.align		4
        /*0058*/ 	.byte	0x04, 0x1c
        /*005a*/ 	.short	(.L_17 - .L_16)


	//   ....[0]....
.L_16:
        /*005c*/ 	.word	0x000000c0


	//   ....[1]....
        /*0060*/ 	.word	0x00000160


	//----- nvinfo : EIATTR_CBANK_PARAM_SIZE
	.align		4
.L_17:
        /*0064*/ 	.byte	0x03, 0x19
        /*0066*/ 	.short	0x0018


	//----- nvinfo : EIATTR_PARAM_CBANK
	.align		4
        /*0068*/ 	.byte	0x04, 0x0a
        /*006a*/ 	.short	(.L_19 - .L_18)
	.align		4
.L_18:
        /*006c*/ 	.word	index@(.nv.constant0._Z9transposePiS_ii)
        /*0070*/ 	.short	0x0380
        /*0072*/ 	.short	0x0018


	//----- nvinfo : EIATTR_SW_WAR
	.align		4
.L_19:
        /*0074*/ 	.byte	0x04, 0x36
        /*0076*/ 	.short	(.L_21 - .L_20)
.L_20:
        /*0078*/ 	.word	0x00000008
.L_21:


//--------------------- .nv.callgraph             --------------------------
	.section	.nv.callgraph,"",@"SHT_CUDA_CALLGRAPH"
	.align	4
	.sectionentsize	8
	.align		4
        /*0000*/ 	.word	0x00000000
	.align		4
        /*0004*/ 	.word	0xffffffff
	.align		4
        /*0008*/ 	.word	0x00000000
	.align		4
        /*000c*/ 	.word	0xfffffffe
	.align		4
        /*0010*/ 	.word	0x00000000
	.align		4
        /*0014*/ 	.word	0xfffffffd
	.align		4
        /*0018*/ 	.word	0x00000000
	.align		4
        /*001c*/ 	.word	0xfffffffc


//--------------------- .text._Z9transposePiS_ii  --------------------------
	.section	.text._Z9transposePiS_ii,"ax",@progbits
	.align	128
        .global         _Z9transposePiS_ii
        .type           _Z9transposePiS_ii,@function
        .size           _Z9transposePiS_ii,(.L_x_1 - _Z9transposePiS_ii)
        .other          _Z9transposePiS_ii,@"STO_CUDA_ENTRY STV_DEFAULT"
_Z9transposePiS_ii:
.text._Z9transposePiS_ii:
[----:B------:R-:W-:Y:S01]  /*0000*/  LDC R1, c[0x0][0x37c] ;  /* 0x0000df00ff017b82 */ /* 0x000fe20000000800 */
[----:B------:R-:W0:Y:S07]  /*0010*/  S2R R7, SR_TID.X ;  /* 0x0000000000077919 */ /* 0x000e2e0000002100 */
[----:B------:R-:W0:Y:S01]  /*0020*/  S2UR UR4, SR_CTAID.X ;  /* 0x00000000000479c3 */ /* 0x000e220000002500 */
[----:B------:R-:W1:Y:S01]  /*0030*/  LDCU.64 UR6, c[0x0][0x390] ;  /* 0x00007200ff0677ac */ /* 0x000e620008000a00 */
[----:B------:R-:W2:Y:S06]  /*0040*/  S2R R0, SR_TID.Y ;  /* 0x0000000000007919 */ /* 0x000eac0000002200 */
[----:B------:R-:W0:Y:S08]  /*0050*/  LDC R2, c[0x0][0x360] ;  /* 0x0000d800ff027b82 */ /* 0x000e300000000800 */
[----:B------:R-:W2:Y:S08]  /*0060*/  S2UR UR5, SR_CTAID.Y ;  /* 0x00000000000579c3 */ /* 0x000eb00000002600 */
[----:B------:R-:W2:Y:S01]  /*0070*/  LDC R3, c[0x0][0x364] ;  /* 0x0000d900ff037b82 */ /* 0x000ea20000000800 */
[----:B0-----:R-:W-:-:S05]  /*0080*/  IMAD R7, R2, UR4, R7 ;  /* 0x0000000402077c24 */ /* 0x001fca000f8e0207 */
[----:B-1----:R-:W-:Y:S01]  /*0090*/  ISETP.GE.AND P0, PT, R7, UR6, PT ;  /* 0x0000000607007c0c */ /* 0x002fe2000bf06270 */
[----:B--2---:R-:W-:-:S05]  /*00a0*/  IMAD R0, R3, UR5, R0 ;  /* 0x0000000503007c24 */ /* 0x004fca000f8e0200 */
[----:B------:R-:W-:-:S13]  /*00b0*/  ISETP.GE.OR P0, PT, R0, UR7, P0 ;  /* 0x0000000700007c0c */ /* 0x000fda0008706670 */
[----:B------:R-:W-:Y:S05]  /*00c0*/  @P0 EXIT ;  /* 0x000000000000094d */ /* 0x000fea0003800000 */
[----:B------:R-:W0:Y:S01]  /*00d0*/  LDC.64 R2, c[0x0][0x380] ;  /* 0x0000e000ff027b82 */ /* 0x000e220000000a00 */
[----:B------:R-:W1:Y:S01]  /*00e0*/  LDCU.64 UR4, c[0x0][0x358] ;  /* 0x00006b00ff0477ac */ /* 0x000e620008000a00 */
[----:B------:R-:W-:-:S04]  /*00f0*/  IMAD R5, R0, UR6, R7 ;  /* 0x0000000600057c24 */ /* 0x000fc8000f8e0207 */
[----:B0-----:R-:W-:Y:S02]  /*0100*/  IMAD.WIDE.U32 R2, R5, 0x4, R2 ;  /* 0x0000000405027825 */ /* 0x001fe400078e0002 */
[----:B------:R-:W0:Y:S04]  /*0110*/  LDC.64 R4, c[0x0][0x388] ;  /* 0x0000e200ff047b82 */ /* 0x000e280000000a00 */
[----:B-1----:R-:W2:Y:S01]  /*0120*/  LDG.E R3, desc[UR4][R2.64] ;  /* 0x0000000402037981 */ /* 0x002ea2000c1e1900 */
[----:B------:R-:W-:-:S04]  /*0130*/  IMAD R7, R7, UR7, R0 ;  /* 0x0000000707077c24 */ /* 0x000fc8000f8e0200 */
[----:B0-----:R-:W-:-:S05]  /*0140*/  IMAD.WIDE.U32 R4, R7, 0x4, R4 ;  /* 0x0000000407047825 */ /* 0x001fca00078e0004 */
[----:B--2---:R-:W-:Y:S01]  /*0150*/  STG.E desc[UR4][R4.64], R3 ;  /* 0x0000000304007986 */ /* 0x004fe2000c101904 */
[----:B------:R-:W-:Y:S05]  /*0160*/  EXIT ;  /* 0x000000000000794d */ /* 0x000fea0003800000 */
.L_x_0:
[----:B------:R-:W-:-:S00]  /*0170*/  BRA `(.L_x_0) ;  /* 0xfffffffc00fc7947 */ /* 0x000fc0000383ffff */
[----:B------:R-:W-:-:S00]  /*0180*/  NOP ;  /* 0x0000000000007918 */ /* 0x000fc00000000000 */
[----:B------:R-:W-:-:S00]  /*0190*/  NOP ;  /* 0x0000000000007918 */ /* 0x000fc00000000000 */
[----:B------:R-:W-:-:S00]  /*01a0*/  NOP ;  /* 0x0000000000007918 */ /* 0x000fc00000000000 */
[----:B------:R-:W-:-:S00]  /*01b0*/  NOP ;  /* 0x0000000000007918 */ /* 0x000fc00000000000 */
[----:B------:R-:W-:-:S00]  /*01c0*/  NOP ;  /* 0x0000000000007918 */ /* 0x000fc00000000000 */
[----:B------:R-:W-:-:S00]  /*01d0*/  NOP ;  /* 0x0000000000007918 */ /* 0x000fc00000000000 */
[----:B------:R-:W-:-:S00]  /*01e0*/  NOP ;  /* 0x0000000000007918 */ /* 0x000fc00000000000 */
[----:B------:R-:W-:-:S00]  /*01f0*/  NOP ;  /* 0x0000000000007918 */ /* 0x000fc00000000000 */
.L_x_1:


//--------------------- .nv.shared.reserved.0     --------------------------
	.section	.nv.shared.reserved.0,"aw",@nobits
	.weak		__nv_reservedSMEM_offset_0_alias
	.size		__nv_reservedSMEM_offset_0_alias, 0, 64
	.other		__nv_reservedSMEM_offset_0_alias,@"STO_CUDA_RESERVED_SHARED STV_DEFAULT"
__nv_reservedSMEM_offset_0_alias:
	.zero		0
	.zero		64


//--------------------- .nv.constant0._Z9transposePiS_ii --------------------------
	.section	.nv.constant0._Z9transposePiS_ii,"a",@progbits
	.sectionflags	@""
	.align	4
.nv.constant0._Z9transposePiS_ii:
	.zero		920


//--------------------- SYMBOLS --------------------------

	.type		.nv.reservedSmem.offset0,@object
	.size		.nv.reservedSmem.offset0,0x4
